//
// Generated by NVIDIA NVVM Compiler
//
// Compiler Build ID: CL-36424714
// Cuda compilation tools, release 13.0, V13.0.88
// Based on NVVM 20.0.0
//

.version 9.0
.target sm_100
.address_size 64

	// .globl	_Z8blockaddPfS_S_i

.visible .entry _Z8blockaddPfS_S_i(
	.param .u64 .ptr .align 1 _Z8blockaddPfS_S_i_param_0,
	.param .u64 .ptr .align 1 _Z8blockaddPfS_S_i_param_1,
	.param .u64 .ptr .align 1 _Z8blockaddPfS_S_i_param_2,
	.param .u32 _Z8blockaddPfS_S_i_param_3
)
{
	.reg .pred 	%p<2>;
	.reg .b32 	%r<3>;
	.reg .b32 	%f<4>;
	.reg .b64 	%rd<11>;

	ld.param.u64 	%rd1, [_Z8blockaddPfS_S_i_param_0];
	ld.param.u64 	%rd2, [_Z8blockaddPfS_S_i_param_1];
	ld.param.u64 	%rd3, [_Z8blockaddPfS_S_i_param_2];
	ld.param.u32 	%r2, [_Z8blockaddPfS_S_i_param_3];
	mov.u32 	%r1, %ctaid.x;
	setp.ge.s32 	%p1, %r1, %r2;
	@%p1 bra 	$L__BB0_2;
	cvta.to.global.u64 	%rd4, %rd1;
	cvta.to.global.u64 	%rd5, %rd2;
	cvta.to.global.u64 	%rd6, %rd3;
	mul.wide.u32 	%rd7, %r1, 4;
	add.s64 	%rd8, %rd4, %rd7;
	ld.global.f32 	%f1, [%rd8];
	add.s64 	%rd9, %rd5, %rd7;
	ld.global.f32 	%f2, [%rd9];
	add.f32 	%f3, %f1, %f2;
	add.s64 	%rd10, %rd6, %rd7;
	st.global.f32 	[%rd10], %f3;
$L__BB0_2:
	ret;

}


// ===== COMPILED SASS (sm_100) =====

	.target	sm_100

	.elftype	@"ET_EXEC"


//--------------------- .note.nv.tkinfo           --------------------------
	.section	.note.nv.tkinfo,"",@"SHT_NOTE"
	.sectionflags	@"SHF_NOTE_NV_TKINFO"
	.tkinfo
        /*0018*/ 	.word	0x00000002
        /*0030*/ 	.string	""
        /*0030*/ 	.string	"ptxas"
        /*0030*/ 	.string	"Cuda compilation tools, release 13.0, V13.0.88"
        /*0030*/ 	.string	"Build cuda_13.0.r13.0/compiler.36424714_0"
        /*0030*/ 	.string	"-arch sm_100 -m 64 "



//--------------------- .note.nv.cuinfo           --------------------------
	.section	.note.nv.cuinfo,"",@"SHT_NOTE"
	.sectionflags	@"SHF_NOTE_NV_CUINFO"
        /*0018*/ 	.short	0x0002
        /*001a*/ 	.short	0x0064
        /*001c*/ 	.short	0x0082
	.zero		2


//--------------------- .nv.info                  --------------------------
	.section	.nv.info,"",@"SHT_CUDA_INFO"
	.align	4


	//----- nvinfo : EIATTR_REGCOUNT
	.align		4
        /*0000*/ 	.byte	0x04, 0x2f
        /*0002*/ 	.short	(.L_1 - .L_0)
	.align		4
.L_0:
        /*0004*/ 	.word	index@(_Z8blockaddPfS_S_i)
        /*0008*/ 	.word	0x0000000c


	//----- nvinfo : EIATTR_FRAME_SIZE
	.align		4
.L_1:
        /*000c*/ 	.byte	0x04, 0x11
        /*000e*/ 	.short	(.L_3 - .L_2)
	.align		4
.L_2:
        /*0010*/ 	.word	index@(_Z8blockaddPfS_S_i)
        /*0014*/ 	.word	0x00000000


	//----- nvinfo : EIATTR_MIN_STACK_SIZE
	.align		4
.L_3:
        /*0018*/ 	.byte	0x04, 0x12
        /*001a*/ 	.short	(.L_5 - .L_4)
	.align		4
.L_4:
        /*001c*/ 	.word	index@(_Z8blockaddPfS_S_i)
        /*0020*/ 	.word	0x00000000
.L_5:


//--------------------- .nv.compat                --------------------------
	.section	.nv.compat,"",@"SHT_CUDA_COMPAT_INFO"
	.align	4
        /*0000*/ 	.byte	0x02, 0x09, 0x00, 0x00, 0x02, 0x02, 0x01, 0x00, 0x02, 0x05, 0x05, 0x00, 0x03, 0x07, 0x01, 0x01
        /*0010*/ 	.byte	0x02, 0x03, 0x00, 0x00, 0x02, 0x06, 0x01, 0x00, 0x04, 0x0b, 0x08, 0x00, 0x09, 0x00, 0x00, 0x00
        /*0020*/ 	.byte	0x00, 0x00, 0x00, 0x00


//--------------------- .nv.info._Z8blockaddPfS_S_i --------------------------
	.section	.nv.info._Z8blockaddPfS_S_i,"",@"SHT_CUDA_INFO"
	.sectionflags	@""
	.align	4


	//----- nvinfo : EIATTR_CUDA_API_VERSION
	.align		4
        /*0000*/ 	.byte	0x04, 0x37
        /*0002*/ 	.short	(.L_7 - .L_6)
.L_6:
        /*0004*/ 	.word	0x00000082


	//----- nvinfo : EIATTR_KPARAM_INFO
	.align		4
.L_7:
        /*0008*/ 	.byte	0x04, 0x17
        /*000a*/ 	.short	(.L_9 - .L_8)
.L_8:
        /*000c*/ 	.word	0x00000000
        /*0010*/ 	.short	0x0003
        /*0012*/ 	.short	0x0018
        /*0014*/ 	.byte	0x00, 0xf0, 0x11, 0x00


	//----- nvinfo : EIATTR_KPARAM_INFO
	.align		4
.L_9:
        /*0018*/ 	.byte	0x04, 0x17
        /*001a*/ 	.short	(.L_11 - .L_10)
.L_10:
        /*001c*/ 	.word	0x00000000
        /*0020*/ 	.short	0x0002
        /*0022*/ 	.short	0x0010
        /*0024*/ 	.byte	0x00, 0xf5, 0x21, 0x00


	//----- nvinfo : EIATTR_KPARAM_INFO
	.align		4
.L_11:
        /*0028*/ 	.byte	0x04, 0x17
        /*002a*/ 	.short	(.L_13 - .L_12)
.L_12:
        /*002c*/ 	.word	0x00000000
        /*0030*/ 	.short	0x0001
        /*0032*/ 	.short	0x0008
        /*0034*/ 	.byte	0x00, 0xf5, 0x21, 0x00


	//----- nvinfo : EIATTR_KPARAM_INFO
	.align		4
.L_13:
        /*0038*/ 	.byte	0x04, 0x17
        /*003a*/ 	.short	(.L_15 - .L_14)
.L_14:
        /*003c*/ 	.word	0x00000000
        /*0040*/ 	.short	0x0000
        /*0042*/ 	.short	0x0000
        /*0044*/ 	.byte	0x00, 0xf5, 0x21, 0x00


	//----- nvinfo : EIATTR_SPARSE_MMA_MASK
	.align		4
.L_15:
        /*0048*/ 	.byte	0x03, 0x50
        /*004a*/ 	.short	0x0000


	//----- nvinfo : EIATTR_MAXREG_COUNT
	.align		4
        /*004c*/ 	.byte	0x03, 0x1b
        /*004e*/ 	.short	0x00ff


	//----- nvinfo : EIATTR_MERCURY_ISA_VERSION
	.align		4
        /*0050*/ 	.byte	0x03, 0x5f
        /*0052*/ 	.short	0x0101


	//----- nvinfo : EIATTR_VRC_CTA_INIT_COUNT
	.align		4
        /*0054*/ 	.byte	0x02, 0x4a
	.zero		1
	.zero		1


	//----- nvinfo : EIATTR_EXIT_INSTR_OFFSETS
	.align		4
        /*0058*/ 	.byte	0x04, 0x1c
        /*005a*/ 	.short	(.L_17 - .L_16)


	//   ....[0]....
.L_16:
        /*005c*/ 	.word	0x00000040


	//   ....[1]....
        /*0060*/ 	.word	0x00000100


	//----- nvinfo : EIATTR_CBANK_PARAM_SIZE
	.align		4
.L_17:
        /*0064*/ 	.byte	0x03, 0x19
        /*0066*/ 	.short	0x001c


	//----- nvinfo : EIATTR_PARAM_CBANK
	.align		4
        /*0068*/ 	.byte	0x04, 0x0a
        /*006a*/ 	.short	(.L_19 - .L_18)
	.align		4
.L_18:
        /*006c*/ 	.word	index@(.nv.constant0._Z8blockaddPfS_S_i)
        /*0070*/ 	.short	0x0380
        /*0072*/ 	.short	0x001c


	//----- nvinfo : EIATTR_SW_WAR
	.align		4
.L_19:
        /*0074*/ 	.byte	0x04, 0x36
        /*0076*/ 	.short	(.L_21 - .L_20)
.L_20:
        /*0078*/ 	.word	0x00000008
.L_21:


//--------------------- .nv.callgraph             --------------------------
	.section	.nv.callgraph,"",@"SHT_CUDA_CALLGRAPH"
	.align	4
	.sectionentsize	8
	.align		4
        /*0000*/ 	.word	0x00000000
	.align		4
        /*0004*/ 	.word	0xffffffff
	.align		4
        /*0008*/ 	.word	0x00000000
	.align		4
        /*000c*/ 	.word	0xfffffffe
	.align		4
        /*0010*/ 	.word	0x00000000
	.align		4
        /*0014*/ 	.word	0xfffffffd
	.align		4
        /*0018*/ 	.word	0x00000000
	.align		4
        /*001c*/ 	.word	0xfffffffc


//--------------------- .text._Z8blockaddPfS_S_i  --------------------------
	.section	.text._Z8blockaddPfS_S_i,"ax",@progbits
	.align	128
        .global         _Z8blockaddPfS_S_i
        .type           _Z8blockaddPfS_S_i,@function
        .size           _Z8blockaddPfS_S_i,(.L_x_1 - _Z8blockaddPfS_S_i)
        .other          _Z8blockaddPfS_S_i,@"STO_CUDA_ENTRY STV_DEFAULT"
_Z8blockaddPfS_S_i:
.text._Z8blockaddPfS_S_i:
[----:B------:R-:W-:Y:S01]  /*0000*/  LDC R1, c[0x0][0x37c] ;  /* 0x0000df00ff017b82 */ /* 0x000fe20000000800 */
[----:B------:R-:W0:Y:S01]  /*0010*/  S2R R9, SR_CTAID.X ;  /* 0x0000000000097919 */ /* 0x000e220000002500 */
[----:B------:R-:W0:Y:S02]  /*0020*/  LDCU UR4, c[0x0][0x398] ;  /* 0x00007300ff0477ac */ /* 0x000e240008000800 */
[----:B0-----:R-:W-:-:S13]  /*0030*/  ISETP.GE.AND P0, PT, R9, UR4, PT ;  /* 0x0000000409007c0c */ /* 0x001fda000bf06270 */
[----:B------:R-:W-:Y:S05]  /*0040*/  @P0 EXIT ;  /* 0x000000000000094d */ /* 0x000fea0003800000 */
[----:B------:R-:W0:Y:S01]  /*0050*/  LDC.64 R2, c[0x0][0x380] ;  /* 0x0000e000ff027b82 */ /* 0x000e220000000a00 */
[----:B------:R-:W1:Y:S07]  /*0060*/  LDCU.64 UR4, c[0x0][0x358] ;  /* 0x00006b00ff0477ac */ /* 0x000e6e0008000a00 */
[----:B------:R-:W2:Y:S08]  /*0070*/  LDC.64 R4, c[0x0][0x388] ;  /* 0x0000e200ff047b82 */ /* 0x000eb00000000a00 */
[----:B------:R-:W3:Y:S01]  /*0080*/  LDC.64 R6, c[0x0][0x390] ;  /* 0x0000e400ff067b82 */ /* 0x000ee20000000a00 */
[----:B0-----:R-:W-:-:S06]  /*0090*/  IMAD.WIDE.U32 R2, R9, 0x4, R2 ;  /* 0x0000000409027825 */ /* 0x001fcc00078e0002 */
[----:B-1----:R-:W4:Y:S01]  /*00a0*/  LDG.E R2, desc[UR4][R2.64] ;  /* 0x0000000402027981 */ /* 0x002f22000c1e1900 */
[----:B--2---:R-:W-:-:S06]  /*00b0*/  IMAD.WIDE.U32 R4, R9, 0x4, R4 ;  /* 0x0000000409047825 */ /* 0x004fcc00078e0004 */
[----:B------:R-:W4:Y:S01]  /*00c0*/  LDG.E R5, desc[UR4][R4.64] ;  /* 0x0000000404057981 */ /* 0x000f22000c1e1900 */
[----:B---3--:R-:W-:-:S04]  /*00d0*/  IMAD.WIDE.U32 R6, R9, 0x4, R6 ;  /* 0x0000000409067825 */ /* 0x008fc800078e0006 */
[----:B----4-:R-:W-:-:S05]  /*00e0*/  FADD R9, R2, R5 ;  /* 0x0000000502097221 */ /* 0x010fca0000000000 */
[----:B------:R-:W-:Y:S01]  /*00f0*/  STG.E desc[UR4][R6.64], R9 ;  /* 0x0000000906007986 */ /* 0x000fe2000c101904 */
[----:B------:R-:W-:Y:S05]  /*0100*/  EXIT ;  /* 0x000000000000794d */ /* 0x000fea0003800000 */
.L_x_0:
[----:B------:R-:W-:-:S00]  /*0110*/  BRA `(.L_x_0) ;  /* 0xfffffffc00fc7947 */ /* 0x000fc0000383ffff */
[----:B------:R-:W-:-:S00]  /*0120*/  NOP ;  /* 0x0000000000007918 */ /* 0x000fc00000000000 */
        /* <DEDUP_REMOVED lines=13> */
.L_x_1:


//--------------------- .nv.shared.reserved.0     --------------------------
	.section	.nv.shared.reserved.0,"aw",@nobits
	.weak		__nv_reservedSMEM_offset_0_alias
	.size		__nv_reservedSMEM_offset_0_alias, 0, 64
	.other		__nv_reservedSMEM_offset_0_alias,@"STO_CUDA_RESERVED_SHARED STV_DEFAULT"
__nv_reservedSMEM_offset_0_alias:
	.zero		0
	.zero		64


//--------------------- .nv.constant0._Z8blockaddPfS_S_i --------------------------
	.section	.nv.constant0._Z8blockaddPfS_S_i,"a",@progbits
	.sectionflags	@""
	.align	4
.nv.constant0._Z8blockaddPfS_S_i:
	.zero		924


//--------------------- SYMBOLS --------------------------

	.type		.nv.reservedSmem.offset0,@object
	.size		.nv.reservedSmem.offset0,0x4
